//
// Generated by NVIDIA NVVM Compiler
//
// Compiler Build ID: CL-36424714
// Cuda compilation tools, release 13.0, V13.0.88
// Based on NVVM 20.0.0
//

.version 9.0
.target sm_100
.address_size 64

	// .globl	_Z1fv
.global .align 4 .u32 x;

.visible .entry _Z1fv()
{
	.reg .b32 	%r<2>;

	atom.global.inc.u32 	%r1, [x], 1;
	ret;

}


// ===== COMPILED SASS (sm_100) =====

	.target	sm_100

	.elftype	@"ET_EXEC"


//--------------------- .note.nv.tkinfo           --------------------------
	.section	.note.nv.tkinfo,"",@"SHT_NOTE"
	.sectionflags	@"SHF_NOTE_NV_TKINFO"
	.tkinfo
        /*0018*/ 	.word	0x00000002
        /*0030*/ 	.string	""
        /*0030*/ 	.string	"ptxas"
        /*0030*/ 	.string	"Cuda compilation tools, release 13.0, V13.0.88"
        /*0030*/ 	.string	"Build cuda_13.0.r13.0/compiler.36424714_0"
        /*0030*/ 	.string	"-arch sm_100 -m 64 "



//--------------------- .note.nv.cuinfo           --------------------------
	.section	.note.nv.cuinfo,"",@"SHT_NOTE"
	.sectionflags	@"SHF_NOTE_NV_CUINFO"
        /*0018*/ 	.short	0x0002
        /*001a*/ 	.short	0x0064
        /*001c*/ 	.short	0x0082
	.zero		2


//--------------------- .nv.info                  --------------------------
	.section	.nv.info,"",@"SHT_CUDA_INFO"
	.align	4


	//----- nvinfo : EIATTR_REGCOUNT
	.align		4
        /*0000*/ 	.byte	0x04, 0x2f
        /*0002*/ 	.short	(.L_2 - .L_1)
	.align		4
.L_1:
        /*0004*/ 	.word	index@(_Z1fv)
        /*0008*/ 	.word	0x00000008


	//----- nvinfo : EIATTR_FRAME_SIZE
	.align		4
.L_2:
        /*000c*/ 	.byte	0x04, 0x11
        /*000e*/ 	.short	(.L_4 - .L_3)
	.align		4
.L_3:
        /*0010*/ 	.word	index@(_Z1fv)
        /*0014*/ 	.word	0x00000000


	//----- nvinfo : EIATTR_MIN_STACK_SIZE
	.align		4
.L_4:
        /*0018*/ 	.byte	0x04, 0x12
        /*001a*/ 	.short	(.L_6 - .L_5)
	.align		4
.L_5:
        /*001c*/ 	.word	index@(_Z1fv)
        /*0020*/ 	.word	0x00000000
.L_6:


//--------------------- .nv.compat                --------------------------
	.section	.nv.compat,"",@"SHT_CUDA_COMPAT_INFO"
	.align	4
        /*0000*/ 	.byte	0x02, 0x09, 0x00, 0x00, 0x02, 0x02, 0x01, 0x00, 0x02, 0x05, 0x05, 0x00, 0x03, 0x07, 0x01, 0x01
        /*0010*/ 	.byte	0x02, 0x03, 0x00, 0x00, 0x02, 0x06, 0x01, 0x00, 0x04, 0x0b, 0x08, 0x00, 0x09, 0x00, 0x00, 0x00
        /*0020*/ 	.byte	0x00, 0x00, 0x00, 0x00


//--------------------- .nv.info._Z1fv            --------------------------
	.section	.nv.info._Z1fv,"",@"SHT_CUDA_INFO"
	.sectionflags	@""
	.align	4


	//----- nvinfo : EIATTR_CUDA_API_VERSION
	.align		4
        /*0000*/ 	.byte	0x04, 0x37
        /*0002*/ 	.short	(.L_8 - .L_7)
.L_7:
        /*0004*/ 	.word	0x00000082


	//----- nvinfo : EIATTR_SPARSE_MMA_MASK
	.align		4
.L_8:
        /*0008*/ 	.byte	0x03, 0x50
        /*000a*/ 	.short	0x0000


	//----- nvinfo : EIATTR_MAXREG_COUNT
	.align		4
        /*000c*/ 	.byte	0x03, 0x1b
        /*000e*/ 	.short	0x00ff


	//----- nvinfo : EIATTR_MERCURY_ISA_VERSION
	.align		4
        /*0010*/ 	.byte	0x03, 0x5f
        /*0012*/ 	.short	0x0101


	//----- nvinfo : EIATTR_VRC_CTA_INIT_COUNT
	.align		4
        /*0014*/ 	.byte	0x02, 0x4a
	.zero		1
	.zero		1


	//----- nvinfo : EIATTR_EXIT_INSTR_OFFSETS
	.align		4
        /*0018*/ 	.byte	0x04, 0x1c
        /*001a*/ 	.short	(.L_10 - .L_9)


	//   ....[0]....
.L_9:
        /*001c*/ 	.word	0x00000050


	//----- nvinfo : EIATTR_SW_WAR
	.align		4
.L_10:
        /*0020*/ 	.byte	0x04, 0x36
        /*0022*/ 	.short	(.L_12 - .L_11)
.L_11:
        /*0024*/ 	.word	0x00000008
.L_12:


//--------------------- .nv.callgraph             --------------------------
	.section	.nv.callgraph,"",@"SHT_CUDA_CALLGRAPH"
	.align	4
	.sectionentsize	8
	.align		4
        /*0000*/ 	.word	0x00000000
	.align		4
        /*0004*/ 	.word	0xffffffff
	.align		4
        /*0008*/ 	.word	0x00000000
	.align		4
        /*000c*/ 	.word	0xfffffffe
	.align		4
        /*0010*/ 	.word	0x00000000
	.align		4
        /*0014*/ 	.word	0xfffffffd
	.align		4
        /*0018*/ 	.word	0x00000000
	.align		4
        /*001c*/ 	.word	0xfffffffc


//--------------------- .nv.constant4             --------------------------
	.section	.nv.constant4,"a",@progbits
	.align	8
	.align		8
.nv.constant4:
        /*0000*/ 	.dword	x


//--------------------- .text._Z1fv               --------------------------
	.section	.text._Z1fv,"ax",@progbits
	.align	128
        .global         _Z1fv
        .type           _Z1fv,@function
        .size           _Z1fv,(.L_x_1 - _Z1fv)
        .other          _Z1fv,@"STO_CUDA_ENTRY STV_DEFAULT"
_Z1fv:
.text._Z1fv:
[----:B------:R-:W-:Y:S08]  /*0000*/  LDC R1, c[0x0][0x37c] ;  /* 0x0000df00ff017b82 */ /* 0x000ff00000000800 */
[----:B------:R-:W0:Y:S01]  /*0010*/  LDC.64 R2, c[0x4][RZ] ;  /* 0x01000000ff027b82 */ /* 0x000e220000000a00 */
[----:B------:R-:W0:Y:S01]  /*0020*/  LDCU.64 UR4, c[0x0][0x358] ;  /* 0x00006b00ff0477ac */ /* 0x000e220008000a00 */
[----:B------:R-:W-:-:S05]  /*0030*/  HFMA2 R5, -RZ, RZ, 0, 5.9604644775390625e-08 ;  /* 0x00000001ff057431 */ /* 0x000fca00000001ff */
[----:B0-----:R-:W-:Y:S01]  /*0040*/  REDG.E.INC.STRONG.GPU desc[UR4][R2.64], R5 ;  /* 0x000000050200798e */ /* 0x001fe2000d92e104 */
[----:B------:R-:W-:Y:S05]  /*0050*/  EXIT ;  /* 0x000000000000794d */ /* 0x000fea0003800000 */
.L_x_0:
[----:B------:R-:W-:-:S00]  /*0060*/  BRA `(.L_x_0) ;  /* 0xfffffffc00fc7947 */ /* 0x000fc0000383ffff */
[----:B------:R-:W-:-:S00]  /*0070*/  NOP ;  /* 0x0000000000007918 */ /* 0x000fc00000000000 */
        /* <DEDUP_REMOVED lines=8> */
.L_x_1:


//--------------------- .nv.shared.reserved.0     --------------------------
	.section	.nv.shared.reserved.0,"aw",@nobits
	.weak		__nv_reservedSMEM_offset_0_alias
	.size		__nv_reservedSMEM_offset_0_alias, 0, 64
	.other		__nv_reservedSMEM_offset_0_alias,@"STO_CUDA_RESERVED_SHARED STV_DEFAULT"
__nv_reservedSMEM_offset_0_alias:
	.zero		0
	.zero		64


//--------------------- .nv.global                --------------------------
	.section	.nv.global,"aw",@nobits
	.align	4
.nv.global:
	.type		x,@object
	.size		x,(.L_0 - x)
x:
	.zero		4
.L_0:


//--------------------- .nv.constant0._Z1fv       --------------------------
	.section	.nv.constant0._Z1fv,"a",@progbits
	.sectionflags	@""
	.align	4
.nv.constant0._Z1fv:
	.zero		896


//--------------------- SYMBOLS --------------------------

	.type		.nv.reservedSmem.offset0,@object
	.size		.nv.reservedSmem.offset0,0x4
